//
// Generated by NVIDIA NVVM Compiler
//
// Compiler Build ID: CL-36424714
// Cuda compilation tools, release 13.0, V13.0.88
// Based on NVVM 20.0.0
//

.version 9.0
.target sm_100
.address_size 64

	// .globl	_Z17WMMAF16TensorCoreP6__halfS0_Pfi

.visible .entry _Z17WMMAF16TensorCoreP6__halfS0_Pfi(
	.param .u64 .ptr .align 1 _Z17WMMAF16TensorCoreP6__halfS0_Pfi_param_0,
	.param .u64 .ptr .align 1 _Z17WMMAF16TensorCoreP6__halfS0_Pfi_param_1,
	.param .u64 .ptr .align 1 _Z17WMMAF16TensorCoreP6__halfS0_Pfi_param_2,
	.param .u32 _Z17WMMAF16TensorCoreP6__halfS0_Pfi_param_3
)
{
	.reg .pred 	%p<13>;
	.reg .b32 	%r<134>;
	.reg .b32 	%f<221>;
	.reg .b64 	%rd<35>;

	ld.param.u64 	%rd5, [_Z17WMMAF16TensorCoreP6__halfS0_Pfi_param_0];
	ld.param.u64 	%rd6, [_Z17WMMAF16TensorCoreP6__halfS0_Pfi_param_1];
	ld.param.u32 	%r28, [_Z17WMMAF16TensorCoreP6__halfS0_Pfi_param_3];
	cvta.to.global.u64 	%rd1, %rd6;
	cvta.to.global.u64 	%rd2, %rd5;
	mov.u32 	%r29, %ctaid.x;
	mov.u32 	%r30, %ntid.x;
	mov.u32 	%r31, %tid.x;
	mad.lo.s32 	%r32, %r29, %r30, %r31;
	shr.u32 	%r1, %r32, 5;
	mov.u32 	%r33, %ctaid.y;
	mov.u32 	%r34, %ntid.y;
	mov.u32 	%r35, %tid.y;
	mad.lo.s32 	%r2, %r33, %r34, %r35;
	setp.lt.s32 	%p2, %r28, 1;
	mov.f32 	%f156, 0f00000000;
	mov.f32 	%f155, %f156;
	mov.f32 	%f154, %f156;
	mov.f32 	%f153, %f156;
	mov.f32 	%f152, %f156;
	mov.f32 	%f151, %f156;
	mov.f32 	%f150, %f156;
	mov.f32 	%f149, %f156;
	@%p2 bra 	$L__BB0_17;
	shl.b32 	%r37, %r1, 4;
	shl.b32 	%r38, %r2, 4;
	max.u32 	%r39, %r37, %r38;
	setp.lt.u32 	%p1, %r39, %r28;
	mul.lo.s32 	%r3, %r28, %r37;
	mul.lo.s32 	%r4, %r28, %r38;
	add.s32 	%r40, %r28, -1;
	shr.u32 	%r41, %r40, 4;
	add.s32 	%r5, %r41, 1;
	and.b32  	%r6, %r5, 3;
	setp.lt.u32 	%p3, %r28, 49;
	mov.b32 	%r130, 0;
	mov.f32 	%f149, 0f00000000;
	mov.f32 	%f150, %f149;
	mov.f32 	%f151, %f149;
	mov.f32 	%f152, %f149;
	mov.f32 	%f153, %f149;
	mov.f32 	%f154, %f149;
	mov.f32 	%f155, %f149;
	mov.f32 	%f156, %f149;
	@%p3 bra 	$L__BB0_12;
	and.b32  	%r43, %r5, 536870908;
	neg.s32 	%r126, %r43;
	mov.b32 	%r130, 0;
	mov.f32 	%f149, 0f00000000;
	not.pred 	%p4, %p1;
	mov.u32 	%r127, %r3;
	mov.u32 	%r128, %r4;
$L__BB0_3:
	@%p4 bra 	$L__BB0_5;
	mul.wide.u32 	%rd7, %r127, 2;
	add.s64 	%rd8, %rd2, %rd7;
	wmma.load.a.sync.aligned.col.m16n16k16.global.f16 	{%r44, %r45, %r46, %r47, %r48, %r49, %r50, %r51}, [%rd8], %r28;
	mul.wide.u32 	%rd9, %r128, 2;
	add.s64 	%rd10, %rd1, %rd9;
	wmma.load.b.sync.aligned.col.m16n16k16.global.f16 	{%r52, %r53, %r54, %r55, %r56, %r57, %r58, %r59}, [%rd10], %r28;
	wmma.mma.sync.aligned.col.col.m16n16k16.f32.f32 {%f156, %f155, %f154, %f153, %f152, %f151, %f150, %f149}, {%r44, %r45, %r46, %r47, %r48, %r49, %r50, %r51}, {%r52, %r53, %r54, %r55, %r56, %r57, %r58, %r59}, {%f156, %f155, %f154, %f153, %f152, %f151, %f150, %f149};
$L__BB0_5:
	mul.wide.u32 	%rd11, %r128, 2;
	add.s64 	%rd3, %rd1, %rd11;
	@%p4 bra 	$L__BB0_7;
	mul.wide.u32 	%rd12, %r127, 2;
	add.s64 	%rd13, %rd2, %rd12;
	add.s64 	%rd14, %rd13, 32;
	wmma.load.a.sync.aligned.col.m16n16k16.global.f16 	{%r60, %r61, %r62, %r63, %r64, %r65, %r66, %r67}, [%rd14], %r28;
	add.s64 	%rd15, %rd3, 32;
	wmma.load.b.sync.aligned.col.m16n16k16.global.f16 	{%r68, %r69, %r70, %r71, %r72, %r73, %r74, %r75}, [%rd15], %r28;
	wmma.mma.sync.aligned.col.col.m16n16k16.f32.f32 {%f156, %f155, %f154, %f153, %f152, %f151, %f150, %f149}, {%r60, %r61, %r62, %r63, %r64, %r65, %r66, %r67}, {%r68, %r69, %r70, %r71, %r72, %r73, %r74, %r75}, {%f156, %f155, %f154, %f153, %f152, %f151, %f150, %f149};
$L__BB0_7:
	@%p4 bra 	$L__BB0_9;
	mul.wide.u32 	%rd16, %r127, 2;
	add.s64 	%rd17, %rd2, %rd16;
	add.s64 	%rd18, %rd17, 64;
	wmma.load.a.sync.aligned.col.m16n16k16.global.f16 	{%r76, %r77, %r78, %r79, %r80, %r81, %r82, %r83}, [%rd18], %r28;
	add.s64 	%rd19, %rd3, 64;
	wmma.load.b.sync.aligned.col.m16n16k16.global.f16 	{%r84, %r85, %r86, %r87, %r88, %r89, %r90, %r91}, [%rd19], %r28;
	wmma.mma.sync.aligned.col.col.m16n16k16.f32.f32 {%f156, %f155, %f154, %f153, %f152, %f151, %f150, %f149}, {%r76, %r77, %r78, %r79, %r80, %r81, %r82, %r83}, {%r84, %r85, %r86, %r87, %r88, %r89, %r90, %r91}, {%f156, %f155, %f154, %f153, %f152, %f151, %f150, %f149};
$L__BB0_9:
	@%p4 bra 	$L__BB0_11;
	mul.wide.u32 	%rd20, %r127, 2;
	add.s64 	%rd21, %rd2, %rd20;
	add.s64 	%rd22, %rd21, 96;
	wmma.load.a.sync.aligned.col.m16n16k16.global.f16 	{%r92, %r93, %r94, %r95, %r96, %r97, %r98, %r99}, [%rd22], %r28;
	add.s64 	%rd23, %rd3, 96;
	wmma.load.b.sync.aligned.col.m16n16k16.global.f16 	{%r100, %r101, %r102, %r103, %r104, %r105, %r106, %r107}, [%rd23], %r28;
	wmma.mma.sync.aligned.col.col.m16n16k16.f32.f32 {%f156, %f155, %f154, %f153, %f152, %f151, %f150, %f149}, {%r92, %r93, %r94, %r95, %r96, %r97, %r98, %r99}, {%r100, %r101, %r102, %r103, %r104, %r105, %r106, %r107}, {%f156, %f155, %f154, %f153, %f152, %f151, %f150, %f149};
$L__BB0_11:
	add.s32 	%r130, %r130, 64;
	add.s32 	%r128, %r128, 64;
	add.s32 	%r127, %r127, 64;
	add.s32 	%r126, %r126, 4;
	setp.ne.s32 	%p8, %r126, 0;
	@%p8 bra 	$L__BB0_3;
$L__BB0_12:
	setp.eq.s32 	%p9, %r6, 0;
	@%p9 bra 	$L__BB0_17;
	add.s32 	%r133, %r130, %r4;
	add.s32 	%r132, %r130, %r3;
	neg.s32 	%r131, %r6;
	not.pred 	%p10, %p1;
$L__BB0_14:
	.pragma "nounroll";
	@%p10 bra 	$L__BB0_16;
	mul.wide.u32 	%rd24, %r132, 2;
	add.s64 	%rd25, %rd2, %rd24;
	wmma.load.a.sync.aligned.col.m16n16k16.global.f16 	{%r108, %r109, %r110, %r111, %r112, %r113, %r114, %r115}, [%rd25], %r28;
	mul.wide.u32 	%rd26, %r133, 2;
	add.s64 	%rd27, %rd1, %rd26;
	wmma.load.b.sync.aligned.col.m16n16k16.global.f16 	{%r116, %r117, %r118, %r119, %r120, %r121, %r122, %r123}, [%rd27], %r28;
	wmma.mma.sync.aligned.col.col.m16n16k16.f32.f32 {%f156, %f155, %f154, %f153, %f152, %f151, %f150, %f149}, {%r108, %r109, %r110, %r111, %r112, %r113, %r114, %r115}, {%r116, %r117, %r118, %r119, %r120, %r121, %r122, %r123}, {%f156, %f155, %f154, %f153, %f152, %f151, %f150, %f149};
$L__BB0_16:
	add.s32 	%r133, %r133, 16;
	add.s32 	%r132, %r132, 16;
	add.s32 	%r131, %r131, 1;
	setp.ne.s32 	%p11, %r131, 0;
	@%p11 bra 	$L__BB0_14;
$L__BB0_17:
	shl.b32 	%r26, %r2, 4;
	shl.b32 	%r27, %r1, 4;
	max.s32 	%r124, %r27, %r26;
	setp.ge.s32 	%p12, %r124, %r28;
	@%p12 bra 	$L__BB0_19;
	ld.param.u64 	%rd34, [_Z17WMMAF16TensorCoreP6__halfS0_Pfi_param_2];
	cvt.u64.u32 	%rd28, %r26;
	mul.lo.s32 	%r125, %r28, %r27;
	cvt.u64.u32 	%rd29, %r125;
	add.s64 	%rd30, %rd29, %rd28;
	cvta.to.global.u64 	%rd31, %rd34;
	shl.b64 	%rd32, %rd30, 2;
	add.s64 	%rd33, %rd31, %rd32;
	wmma.load.c.sync.aligned.row.m16n16k16.global.f32 	{%f125, %f126, %f127, %f128, %f129, %f130, %f131, %f132}, [%rd33], %r28;
	add.f32 	%f133, %f156, %f125;
	add.f32 	%f134, %f155, %f126;
	add.f32 	%f135, %f154, %f127;
	add.f32 	%f136, %f153, %f128;
	add.f32 	%f137, %f152, %f129;
	add.f32 	%f138, %f151, %f130;
	add.f32 	%f139, %f150, %f131;
	add.f32 	%f140, %f149, %f132;
	wmma.store.d.sync.aligned.row.m16n16k16.global.f32 	[%rd33], {%f133, %f134, %f135, %f136, %f137, %f138, %f139, %f140}, %r28;
$L__BB0_19:
	ret;

}


// ===== COMPILED SASS (sm_100) =====

	.target	sm_100

	.elftype	@"ET_EXEC"


//--------------------- .note.nv.tkinfo           --------------------------
	.section	.note.nv.tkinfo,"",@"SHT_NOTE"
	.sectionflags	@"SHF_NOTE_NV_TKINFO"
	.tkinfo
        /*0018*/ 	.word	0x00000002
        /*0030*/ 	.string	""
        /*0030*/ 	.string	"ptxas"
        /*0030*/ 	.string	"Cuda compilation tools, release 13.0, V13.0.88"
        /*0030*/ 	.string	"Build cuda_13.0.r13.0/compiler.36424714_0"
        /*0030*/ 	.string	"-arch sm_100 -m 64 "



//--------------------- .note.nv.cuinfo           --------------------------
	.section	.note.nv.cuinfo,"",@"SHT_NOTE"
	.sectionflags	@"SHF_NOTE_NV_CUINFO"
        /*0018*/ 	.short	0x0002
        /*001a*/ 	.short	0x0064
        /*001c*/ 	.short	0x0082
	.zero		2


//--------------------- .nv.info                  --------------------------
	.section	.nv.info,"",@"SHT_CUDA_INFO"
	.align	4


	//----- nvinfo : EIATTR_REGCOUNT
	.align		4
        /*0000*/ 	.byte	0x04, 0x2f
        /*0002*/ 	.short	(.L_1 - .L_0)
	.align		4
.L_0:
        /*0004*/ 	.word	index@(_Z17WMMAF16TensorCoreP6__halfS0_Pfi)
        /*0008*/ 	.word	0x00000020


	//----- nvinfo : EIATTR_FRAME_SIZE
	.align		4
.L_1:
        /*000c*/ 	.byte	0x04, 0x11
        /*000e*/ 	.short	(.L_3 - .L_2)
	.align		4
.L_2:
        /*0010*/ 	.word	index@(_Z17WMMAF16TensorCoreP6__halfS0_Pfi)
        /*0014*/ 	.word	0x00000000


	//----- nvinfo : EIATTR_MIN_STACK_SIZE
	.align		4
.L_3:
        /*0018*/ 	.byte	0x04, 0x12
        /*001a*/ 	.short	(.L_5 - .L_4)
	.align		4
.L_4:
        /*001c*/ 	.word	index@(_Z17WMMAF16TensorCoreP6__halfS0_Pfi)
        /*0020*/ 	.word	0x00000000
.L_5:


//--------------------- .nv.compat                --------------------------
	.section	.nv.compat,"",@"SHT_CUDA_COMPAT_INFO"
	.align	4
        /*0000*/ 	.byte	0x02, 0x09, 0x00, 0x00, 0x02, 0x02, 0x01, 0x00, 0x02, 0x05, 0x05, 0x00, 0x03, 0x07, 0x01, 0x01
        /*0010*/ 	.byte	0x02, 0x03, 0x00, 0x00, 0x02, 0x06, 0x01, 0x00, 0x04, 0x0b, 0x08, 0x00, 0x09, 0x00, 0x00, 0x00
        /*0020*/ 	.byte	0x00, 0x00, 0x00, 0x00


//--------------------- .nv.info._Z17WMMAF16TensorCoreP6__halfS0_Pfi --------------------------
	.section	.nv.info._Z17WMMAF16TensorCoreP6__halfS0_Pfi,"",@"SHT_CUDA_INFO"
	.sectionflags	@""
	.align	4


	//----- nvinfo : EIATTR_CUDA_API_VERSION
	.align		4
        /*0000*/ 	.byte	0x04, 0x37
        /*0002*/ 	.short	(.L_7 - .L_6)
.L_6:
        /*0004*/ 	.word	0x00000082


	//----- nvinfo : EIATTR_KPARAM_INFO
	.align		4
.L_7:
        /*0008*/ 	.byte	0x04, 0x17
        /*000a*/ 	.short	(.L_9 - .L_8)
.L_8:
        /*000c*/ 	.word	0x00000000
        /*0010*/ 	.short	0x0003
        /*0012*/ 	.short	0x0018
        /*0014*/ 	.byte	0x00, 0xf0, 0x11, 0x00


	//----- nvinfo : EIATTR_KPARAM_INFO
	.align		4
.L_9:
        /*0018*/ 	.byte	0x04, 0x17
        /*001a*/ 	.short	(.L_11 - .L_10)
.L_10:
        /*001c*/ 	.word	0x00000000
        /*0020*/ 	.short	0x0002
        /*0022*/ 	.short	0x0010
        /*0024*/ 	.byte	0x00, 0xf5, 0x21, 0x00


	//----- nvinfo : EIATTR_KPARAM_INFO
	.align		4
.L_11:
        /*0028*/ 	.byte	0x04, 0x17
        /*002a*/ 	.short	(.L_13 - .L_12)
.L_12:
        /*002c*/ 	.word	0x00000000
        /*0030*/ 	.short	0x0001
        /*0032*/ 	.short	0x0008
        /*0034*/ 	.byte	0x00, 0xf5, 0x21, 0x00


	//----- nvinfo : EIATTR_KPARAM_INFO
	.align		4
.L_13:
        /*0038*/ 	.byte	0x04, 0x17
        /*003a*/ 	.short	(.L_15 - .L_14)
.L_14:
        /*003c*/ 	.word	0x00000000
        /*0040*/ 	.short	0x0000
        /*0042*/ 	.short	0x0000
        /*0044*/ 	.byte	0x00, 0xf5, 0x21, 0x00


	//----- nvinfo : EIATTR_SPARSE_MMA_MASK
	.align		4
.L_15:
        /*0048*/ 	.byte	0x03, 0x50
        /*004a*/ 	.short	0x0000


	//----- nvinfo : EIATTR_WMMA_USED
	.align		4
        /*004c*/ 	.byte	0x01, 0x2b
	.zero		2


	//----- nvinfo : EIATTR_MAXREG_COUNT
	.align		4
        /*0050*/ 	.byte	0x03, 0x1b
        /*0052*/ 	.short	0x00ff


	//----- nvinfo : EIATTR_MERCURY_ISA_VERSION
	.align		4
        /*0054*/ 	.byte	0x03, 0x5f
        /*0056*/ 	.short	0x0101


	//----- nvinfo : EIATTR_VRC_CTA_INIT_COUNT
	.align		4
        /*0058*/ 	.byte	0x02, 0x4a
	.zero		1
	.zero		1


	//----- nvinfo : EIATTR_EXIT_INSTR_OFFSETS
	.align		4
        /*005c*/ 	.byte	0x04, 0x1c
        /*005e*/ 	.short	(.L_17 - .L_16)


	//   ....[0]....
.L_16:
        /*0060*/ 	.word	0x00000e80


	//   ....[1]....
        /*0064*/ 	.word	0x00001090


	//----- nvinfo : EIATTR_CRS_STACK_SIZE
	.align		4
.L_17:
        /*0068*/ 	.byte	0x04, 0x1e
        /*006a*/ 	.short	(.L_19 - .L_18)
.L_18:
        /*006c*/ 	.word	0x00000000


	//----- nvinfo : EIATTR_CBANK_PARAM_SIZE
	.align		4
.L_19:
        /*0070*/ 	.byte	0x03, 0x19
        /*0072*/ 	.short	0x001c


	//----- nvinfo : EIATTR_PARAM_CBANK
	.align		4
        /*0074*/ 	.byte	0x04, 0x0a
        /*0076*/ 	.short	(.L_21 - .L_20)
	.align		4
.L_20:
        /*0078*/ 	.word	index@(.nv.constant0._Z17WMMAF16TensorCoreP6__halfS0_Pfi)
        /*007c*/ 	.short	0x0380
        /*007e*/ 	.short	0x001c


	//----- nvinfo : EIATTR_SW_WAR
	.align		4
.L_21:
        /*0080*/ 	.byte	0x04, 0x36
        /*0082*/ 	.short	(.L_23 - .L_22)
.L_22:
        /*0084*/ 	.word	0x00000008
.L_23:


//--------------------- .nv.callgraph             --------------------------
	.section	.nv.callgraph,"",@"SHT_CUDA_CALLGRAPH"
	.align	4
	.sectionentsize	8
	.align		4
        /*0000*/ 	.word	0x00000000
	.align		4
        /*0004*/ 	.word	0xffffffff
	.align		4
        /*0008*/ 	.word	0x00000000
	.align		4
        /*000c*/ 	.word	0xfffffffe
	.align		4
        /*0010*/ 	.word	0x00000000
	.align		4
        /*0014*/ 	.word	0xfffffffd
	.align		4
        /*0018*/ 	.word	0x00000000
	.align		4
        /*001c*/ 	.word	0xfffffffc


//--------------------- .text._Z17WMMAF16TensorCoreP6__halfS0_Pfi --------------------------
	.section	.text._Z17WMMAF16TensorCoreP6__halfS0_Pfi,"ax",@progbits
	.align	128
        .global         _Z17WMMAF16TensorCoreP6__halfS0_Pfi
        .type           _Z17WMMAF16TensorCoreP6__halfS0_Pfi,@function
        .size           _Z17WMMAF16TensorCoreP6__halfS0_Pfi,(.L_x_10 - _Z17WMMAF16TensorCoreP6__halfS0_Pfi)
        .other          _Z17WMMAF16TensorCoreP6__halfS0_Pfi,@"STO_CUDA_ENTRY STV_DEFAULT"
_Z17WMMAF16TensorCoreP6__halfS0_Pfi:
.text._Z17WMMAF16TensorCoreP6__halfS0_Pfi:
[----:B------:R-:W-:Y:S01]  /*0000*/  LDC R1, c[0x0][0x37c] ;  /* 0x0000df00ff017b82 */ /* 0x000fe20000000800 */
[----:B------:R-:W0:Y:S07]  /*0010*/  S2R R0, SR_TID.X ;  /* 0x0000000000007919 */ /* 0x000e2e0000002100 */
[----:B------:R-:W0:Y:S01]  /*0020*/  S2UR UR4, SR_CTAID.X ;  /* 0x00000000000479c3 */ /* 0x000e220000002500 */
[----:B------:R-:W1:Y:S01]  /*0030*/  LDCU UR8, c[0x0][0x398] ;  /* 0x00007300ff0877ac */ /* 0x000e620008000800 */
[----:B------:R-:W-:Y:S01]  /*0040*/  CS2R R4, SRZ ;  /* 0x0000000000047805 */ /* 0x000fe2000001ff00 */
[----:B------:R-:W2:Y:S01]  /*0050*/  S2R R3, SR_TID.Y ;  /* 0x0000000000037919 */ /* 0x000ea20000002200 */
[----:B------:R-:W-:-:S02]  /*0060*/  CS2R R6, SRZ ;  /* 0x0000000000067805 */ /* 0x000fc4000001ff00 */
[----:B------:R-:W-:Y:S02]  /*0070*/  CS2R R8, SRZ ;  /* 0x0000000000087805 */ /* 0x000fe4000001ff00 */
[----:B------:R-:W-:Y:S01]  /*0080*/  CS2R R10, SRZ ;  /* 0x00000000000a7805 */ /* 0x000fe2000001ff00 */
[----:B------:R-:W3:Y:S01]  /*0090*/  LDCU.64 UR6, c[0x0][0x358] ;  /* 0x00006b00ff0677ac */ /* 0x000ee20008000a00 */
[----:B------:R-:W0:Y:S08]  /*00a0*/  LDC R21, c[0x0][0x360] ;  /* 0x0000d800ff157b82 */ /* 0x000e300000000800 */
[----:B------:R-:W2:Y:S01]  /*00b0*/  S2UR UR5, SR_CTAID.Y ;  /* 0x00000000000579c3 */ /* 0x000ea20000002600 */
[----:B-1----:R-:W-:-:S07]  /*00c0*/  UISETP.GE.AND UP0, UPT, UR8, 0x1, UPT ;  /* 0x000000010800788c */ /* 0x002fce000bf06270 */
[----:B------:R-:W2:Y:S01]  /*00d0*/  LDC R20, c[0x0][0x364] ;  /* 0x0000d900ff147b82 */ /* 0x000ea20000000800 */
[----:B0-----:R-:W-:-:S05]  /*00e0*/  IMAD R21, R21, UR4, R0 ;  /* 0x0000000415157c24 */ /* 0x001fca000f8e0200 */
[----:B------:R-:W-:Y:S01]  /*00f0*/  SHF.R.U32.HI R21, RZ, 0x5, R21 ;  /* 0x00000005ff157819 */ /* 0x000fe20000011615 */
[----:B--2---:R-:W-:Y:S01]  /*0100*/  IMAD R20, R20, UR5, R3 ;  /* 0x0000000514147c24 */ /* 0x004fe2000f8e0203 */
[----:B---3--:R-:W-:Y:S06]  /*0110*/  BRA.U !UP0, `(.L_x_0) ;  /* 0x0000000d08447547 */ /* 0x008fec000b800000 */
[----:B------:R-:W-:Y:S01]  /*0120*/  UISETP.GE.U32.AND UP0, UPT, UR8, 0x31, UPT ;  /* 0x000000310800788c */ /* 0x000fe2000bf06070 */
[----:B------:R-:W-:Y:S01]  /*0130*/  IMAD.SHL.U32 R0, R21, 0x10, RZ ;  /* 0x0000001015007824 */ /* 0x000fe200078e00ff */
[----:B------:R-:W-:Y:S01]  /*0140*/  UIADD3 UR4, UPT, UPT, UR8, -0x1, URZ ;  /* 0xffffffff08047890 */ /* 0x000fe2000fffe0ff */
[----:B------:R-:W-:Y:S01]  /*0150*/  IMAD.SHL.U32 R17, R20, 0x10, RZ ;  /* 0x0000001014117824 */ /* 0x000fe200078e00ff */
[----:B------:R-:W-:Y:S01]  /*0160*/  CS2R R10, SRZ ;  /* 0x00000000000a7805 */ /* 0x000fe2000001ff00 */
[----:B------:R-:W-:Y:S01]  /*0170*/  IMAD.MOV.U32 R16, RZ, RZ, RZ ;  /* 0x000000ffff107224 */ /* 0x000fe200078e00ff */
[----:B------:R-:W-:Y:S01]  /*0180*/  ULEA.HI UR4, UR4, 0x1, URZ, 0x1c ;  /* 0x0000000104047891 */ /* 0x000fe2000f8fe0ff */
[----:B------:R-:W-:Y:S02]  /*0190*/  CS2R R8, SRZ ;  /* 0x0000000000087805 */ /* 0x000fe4000001ff00 */
[----:B------:R-:W-:Y:S02]  /*01a0*/  VIMNMX.U32 R2, PT, PT, R0, R17, !PT ;  /* 0x0000001100027248 */ /* 0x000fe40007fe0000 */
[----:B------:R-:W-:-:S02]  /*01b0*/  CS2R R6, SRZ ;  /* 0x0000000000067805 */ /* 0x000fc4000001ff00 */
[----:B------:R-:W-:Y:S01]  /*01c0*/  CS2R R4, SRZ ;  /* 0x0000000000047805 */ /* 0x000fe2000001ff00 */
[----:B------:R-:W-:Y:S01]  /*01d0*/  IMAD R3, R0, UR8, RZ ;  /* 0x0000000800037c24 */ /* 0x000fe2000f8e02ff */
[----:B------:R-:W-:Y:S01]  /*01e0*/  ISETP.GE.U32.AND P0, PT, R2, UR8, PT ;  /* 0x0000000802007c0c */ /* 0x000fe2000bf06070 */
[----:B------:R-:W-:Y:S01]  /*01f0*/  IMAD R17, R17, UR8, RZ ;  /* 0x0000000811117c24 */ /* 0x000fe2000f8e02ff */
[----:B------:R-:W-:Y:S01]  /*0200*/  ULOP3.LUT UR5, UR4, 0x3, URZ, 0xc0, !UPT ;  /* 0x0000000304057892 */ /* 0x000fe2000f8ec0ff */
[----:B------:R-:W-:Y:S11]  /*0210*/  BRA.U !UP0, `(.L_x_1) ;  /* 0x00000009083c7547 */ /* 0x000ff6000b800000 */
[----:B------:R-:W-:Y:S01]  /*0220*/  ULOP3.LUT UR4, UR4, 0x1ffffffc, URZ, 0xc0, !UPT ;  /* 0x1ffffffc04047892 */ /* 0x000fe2000f8ec0ff */
[----:B------:R-:W-:Y:S01]  /*0230*/  BSSY.RECONVERGENT B0, `(.L_x_1) ;  /* 0x000008d000007945 */ /* 0x000fe20003800200 */
[----:B------:R-:W-:Y:S01]  /*0240*/  IMAD.MOV.U32 R16, RZ, RZ, RZ ;  /* 0x000000ffff107224 */ /* 0x000fe200078e00ff */
[----:B------:R-:W-:Y:S01]  /*0250*/  MOV R11, RZ ;  /* 0x000000ff000b7202 */ /* 0x000fe20000000f00 */
[----:B------:R-:W-:Y:S01]  /*0260*/  UIADD3 UR4, UPT, UPT, -UR4, URZ, URZ ;  /* 0x000000ff04047290 */ /* 0x000fe2000fffe1ff */
[----:B------:R-:W-:-:S05]  /*0270*/  IMAD.MOV.U32 R2, RZ, RZ, R17 ;  /* 0x000000ffff027224 */ /* 0x000fca00078e0011 */
[----:B------:R-:W-:-:S07]  /*0280*/  IMAD.U32 R0, RZ, RZ, UR4 ;  /* 0x00000004ff007e24 */ /* 0x000fce000f8e00ff */
.L_x_5:
[----:B------:R-:W-:Y:S05]  /*0290*/  @P0 BRA `(.L_x_2) ;  /* 0x0000000000840947 */ /* 0x000fea0003800000 */
[----:B------:R-:W0:Y:S01]  /*02a0*/  S2R R12, SR_LANEID ;  /* 0x00000000000c7919 */ /* 0x000e220000000000 */
[----:B------:R-:W1:Y:S01]  /*02b0*/  LDC R25, c[0x0][0x398] ;  /* 0x0000e600ff197b82 */ /* 0x000e620000000800 */
[----:B------:R-:W-:-:S07]  /*02c0*/  IMAD.MOV.U32 R13, RZ, RZ, RZ ;  /* 0x000000ffff0d7224 */ /* 0x000fce00078e00ff */
[----:B------:R-:W2:Y:S01]  /*02d0*/  LDC.64 R14, c[0x0][0x380] ;  /* 0x0000e000ff0e7b82 */ /* 0x000ea20000000a00 */
[----:B-1----:R-:W-:Y:S02]  /*02e0*/  SHF.R.U32.HI R18, RZ, 0x1, R25 ;  /* 0x00000001ff127819 */ /* 0x002fe40000011619 */
[----:B0-----:R-:W-:Y:S01]  /*02f0*/  SHF.R.U32.HI R19, RZ, 0x2, R12 ;  /* 0x00000002ff137819 */ /* 0x001fe2000001160c */
[----:B--2---:R-:W-:Y:S01]  /*0300*/  IMAD.WIDE.U32 R14, R3, 0x2, R14 ;  /* 0x00000002030e7825 */ /* 0x004fe200078e000e */
[----:B------:R-:W-:-:S05]  /*0310*/  LOP3.LUT R12, R12, 0x3, RZ, 0xc0, !PT ;  /* 0x000000030c0c7812 */ /* 0x000fca00078ec0ff */
[----:B------:R-:W-:Y:S02]  /*0320*/  IMAD.WIDE.U32 R12, R19, R18, R12 ;  /* 0x00000012130c7225 */ /* 0x000fe400078e000c */
[----:B------:R-:W0:Y:S01]  /*0330*/  LDC.64 R18, c[0x0][0x388] ;  /* 0x0000e200ff127b82 */ /* 0x000e220000000a00 */
[----:B------:R-:W-:-:S04]  /*0340*/  LEA R14, P1, R12, R14, 0x2 ;  /* 0x0000000e0c0e7211 */ /* 0x000fc800078210ff */
[----:B------:R-:W-:-:S03]  /*0350*/  LEA.HI.X R15, R12, R15, R13, 0x2, P1 ;  /* 0x0000000f0c0f7211 */ /* 0x000fc600008f140d */
[----:B------:R-:W-:Y:S02]  /*0360*/  IMAD.WIDE.U32 R22, R25, 0x10, R14 ;  /* 0x0000001019167825 */ /* 0x000fe400078e000e */
[----:B------:R-:W2:Y:S04]  /*0370*/  LDG.E R29, desc[UR6][R14.64] ;  /* 0x000000060e1d7981 */ /* 0x000ea8000c1e1900 */
[----:B------:R-:W3:Y:S04]  /*0380*/  LDG.E R28, desc[UR6][R14.64+0x10] ;  /* 0x000010060e1c7981 */ /* 0x000ee8000c1e1900 */
[----:B------:R-:W4:Y:S04]  /*0390*/  LDG.E R14, desc[UR6][R22.64] ;  /* 0x00000006160e7981 */ /* 0x000f28000c1e1900 */
[----:B------:R-:W5:Y:S01]  /*03a0*/  LDG.E R15, desc[UR6][R22.64+0x10] ;  /* 0x00001006160f7981 */ /* 0x000f62000c1e1900 */
[----:B0-----:R-:W-:-:S03]  /*03b0*/  IMAD.WIDE.U32 R18, R2, 0x2, R18 ;  /* 0x0000000202127825 */ /* 0x001fc600078e0012 */
[----:B------:R-:W-:-:S04]  /*03c0*/  LEA R26, P1, R12, R18, 0x2 ;  /* 0x000000120c1a7211 */ /* 0x000fc800078210ff */
[----:B------:R-:W-:-:S03]  /*03d0*/  LEA.HI.X R27, R12, R19, R13, 0x2, P1 ;  /* 0x000000130c1b7211 */ /* 0x000fc600008f140d */
[----:B------:R-:W-:Y:S02]  /*03e0*/  IMAD.WIDE.U32 R24, R25, 0x10, R26 ;  /* 0x0000001019187825 */ /* 0x000fe400078e001a */
[----:B------:R-:W5:Y:S04]  /*03f0*/  LDG.E R18, desc[UR6][R26.64] ;  /* 0x000000061a127981 */ /* 0x000f68000c1e1900 */
[----:B------:R-:W5:Y:S04]  /*0400*/  LDG.E R19, desc[UR6][R26.64+0x10] ;  /* 0x000010061a137981 */ /* 0x000f68000c1e1900 */
[----:B------:R-:W5:Y:S04]  /*0410*/  LDG.E R22, desc[UR6][R24.64] ;  /* 0x0000000618167981 */ /* 0x000f68000c1e1900 */
[----:B------:R-:W5:Y:S01]  /*0420*/  LDG.E R23, desc[UR6][R24.64+0x10] ;  /* 0x0000100618177981 */ /* 0x000f62000c1e1900 */
[----:B------:R-:W-:Y:S05]  /*0430*/  WARPSYNC.ALL ;  /* 0x0000000000007948 */ /* 0x000fea0003800000 */
[----:B--2---:R-:W-:Y:S04]  /*0440*/  MOVM.16.MT88 R12, R29 ;  /* 0x000000001d0c723a */ /* 0x004fe80000000000 */
[----:B---3--:R-:W-:Y:S04]  /*0450*/  MOVM.16.MT88 R13, R28 ;  /* 0x000000001c0d723a */ /* 0x008fe80000000000 */
[----:B----4-:R-:W-:Y:S04]  /*0460*/  MOVM.16.MT88 R14, R14 ;  /* 0x000000000e0e723a */ /* 0x010fe80000000000 */
[----:B-----5:R-:W0:Y:S02]  /*0470*/  MOVM.16.MT88 R15, R15 ;  /* 0x000000000f0f723a */ /* 0x020e240000000000 */
[C---:B0-----:R-:W-:Y:S08]  /*0480*/  HMMA.16816.F32 R4, R12.reuse, R18, R4 ;  /* 0x000000120c04723c */ /* 0x041ff00000001804 */
[----:B------:R-:W-:-:S15]  /*0490*/  HMMA.16816.F32 R8, R12, R22, R8 ;  /* 0x000000160c08723c */ /* 0x000fde0000001808 */
[----:B------:R-:W-:-:S05]  /*04a0*/  NOP ;  /* 0x0000000000007918 */ /* 0x000fca0000000000 */
.L_x_2:
[----:B------:R-:W0:Y:S01]  /*04b0*/  LDC.64 R26, c[0x0][0x388] ;  /* 0x0000e200ff1a7b82 */ /* 0x000e220000000a00 */
[----:B------:R-:W-:-:S05]  /*04c0*/  VIADD R0, R0, 0x4 ;  /* 0x0000000400007836 */ /* 0x000fca0000000000 */
[----:B------:R-:W-:Y:S01]  /*04d0*/  ISETP.NE.AND P1, PT, R0, RZ, PT ;  /* 0x000000ff0000720c */ /* 0x000fe20003f25270 */
[----:B0-----:R-:W-:Y:S01]  /*04e0*/  IMAD.WIDE.U32 R26, R2, 0x2, R26 ;  /* 0x00000002021a7825 */ /* 0x001fe200078e001a */
[----:B------:R-:W-:Y:S11]  /*04f0*/  @P0 BRA `(.L_x_3) ;  /* 0x0000000000f00947 */ /* 0x000ff60003800000 */
        /* <DEDUP_REMOVED lines=8> */
[----:B------:R-:W-:-:S03]  /*0580*/  IMAD.WIDE.U32 R18, R15, R14, R18 ;  /* 0x0000000e0f127225 */ /* 0x000fc600078e0012 */
[----:B------:R-:W-:-:S04]  /*0590*/  LEA R14, P2, R18, R12, 0x2 ;  /* 0x0000000c120e7211 */ /* 0x000fc800078410ff */
[----:B------:R-:W-:-:S03]  /*05a0*/  LEA.HI.X R15, R18, R13, R19, 0x2, P2 ;  /* 0x0000000d120f7211 */ /* 0x000fc600010f1413 */
[----:B------:R-:W-:Y:S02]  /*05b0*/  IMAD.WIDE.U32 R28, R23, 0x10, R14 ;  /* 0x00000010171c7825 */ /* 0x000fe400078e000e */
[----:B------:R-:W2:Y:S04]  /*05c0*/  LDG.E R12, desc[UR6][R14.64+0x20] ;  /* 0x000020060e0c7981 */ /* 0x000ea8000c1e1900 */
[----:B------:R-:W3:Y:S04]  /*05d0*/  LDG.E R13, desc[UR6][R14.64+0x30] ;  /* 0x000030060e0d7981 */ /* 0x000ee8000c1e1900 */
[----:B------:R-:W4:Y:S04]  /*05e0*/  LDG.E R14, desc[UR6][R28.64+0x20] ;  /* 0x000020061c0e7981 */ /* 0x000f28000c1e1900 */
[----:B------:R0:W5:Y:S01]  /*05f0*/  LDG.E R15, desc[UR6][R28.64+0x30] ;  /* 0x000030061c0f7981 */ /* 0x000162000c1e1900 */
[----:B------:R-:W-:-:S04]  /*0600*/  LEA R24, P2, R18, R26, 0x2 ;  /* 0x0000001a12187211 */ /* 0x000fc800078410ff */
[----:B------:R-:W-:-:S03]  /*0610*/  LEA.HI.X R25, R18, R27, R19, 0x2, P2 ;  /* 0x0000001b12197211 */ /* 0x000fc600010f1413 */
[----:B0-----:R-:W-:Y:S02]  /*0620*/  IMAD.WIDE.U32 R28, R23, 0x10, R24 ;  /* 0x00000010171c7825 */ /* 0x001fe400078e0018 */
[----:B------:R-:W5:Y:S04]  /*0630*/  LDG.E R22, desc[UR6][R24.64+0x20] ;  /* 0x0000200618167981 */ /* 0x000f68000c1e1900 */
[----:B------:R0:W5:Y:S04]  /*0640*/  LDG.E R23, desc[UR6][R24.64+0x30] ;  /* 0x0000300618177981 */ /* 0x000168000c1e1900 */
[----:B------:R-:W5:Y:S04]  /*0650*/  LDG.E R18, desc[UR6][R28.64+0x20] ;  /* 0x000020061c127981 */ /* 0x000f68000c1e1900 */
[----:B------:R1:W5:Y:S01]  /*0660*/  LDG.E R19, desc[UR6][R28.64+0x30] ;  /* 0x000030061c137981 */ /* 0x000362000c1e1900 */
[----:B------:R-:W-:Y:S05]  /*0670*/  WARPSYNC.ALL ;  /* 0x0000000000007948 */ /* 0x000fea0003800000 */
[----:B0-----:R-:W1:Y:S01]  /*0680*/  S2R R24, SR_LANEID ;  /* 0x0000000000187919 */ /* 0x001e620000000000 */
[----:B------:R-:W0:Y:S01]  /*0690*/  LDC R25, c[0x0][0x398] ;  /* 0x0000e600ff197b82 */ /* 0x000e220000000800 */
[----:B-1----:R-:W-:Y:S01]  /*06a0*/  SHF.R.U32.HI R29, RZ, 0x2, R24 ;  /* 0x00000002ff1d7819 */ /* 0x002fe20000011618 */
[----:B--2---:R-:W-:Y:S04]  /*06b0*/  MOVM.16.MT88 R12, R12 ;  /* 0x000000000c0c723a */ /* 0x004fe80000000000 */
[----:B---3--:R-:W-:Y:S04]  /*06c0*/  MOVM.16.MT88 R13, R13 ;  /* 0x000000000d0d723a */ /* 0x008fe80000000000 */
[----:B----4-:R-:W-:Y:S04]  /*06d0*/  MOVM.16.MT88 R14, R14 ;  /* 0x000000000e0e723a */ /* 0x010fe80000000000 */
[----:B-----5:R-:W1:Y:S02]  /*06e0*/  MOVM.16.MT88 R15, R15 ;  /* 0x000000000f0f723a */ /* 0x020e640000000000 */
[C---:B-1----:R-:W-:Y:S01]  /*06f0*/  HMMA.16816.F32 R4, R12.reuse, R22, R4 ;  /* 0x000000160c04723c */ /* 0x042fe20000001804 */
[----:B------:R-:W1:Y:S07]  /*0700*/  LDC.64 R22, c[0x0][0x380] ;  /* 0x0000e000ff167b82 */ /* 0x000e6e0000000a00 */
[----:B------:R-:W-:Y:S01]  /*0710*/  HMMA.16816.F32 R8, R12, R18, R8 ;  /* 0x000000120c08723c */ /* 0x000fe20000001808 */
[----:B------:R-:W-:-:S02]  /*0720*/  LOP3.LUT R18, R24, 0x3, RZ, 0xc0, !PT ;  /* 0x0000000318127812 */ /* 0x000fc400078ec0ff */
[----:B0-----:R-:W-:Y:S02]  /*0730*/  SHF.R.U32.HI R12, RZ, 0x1, R25 ;  /* 0x00000001ff0c7819 */ /* 0x001fe40000011619 */
[----:B------:R-:W-:-:S03]  /*0740*/  MOV R19, RZ ;  /* 0x000000ff00137202 */ /* 0x000fc60000000f00 */
[----:B------:R-:W-:-:S04]  /*0750*/  IMAD.WIDE.U32 R18, R29, R12, R18 ;  /* 0x0000000c1d127225 */ /* 0x000fc800078e0012 */
[----:B-1----:R-:W-:-:S03]  /*0760*/  IMAD.WIDE.U32 R22, R3, 0x2, R22 ;  /* 0x0000000203167825 */ /* 0x002fc600078e0016 */
[----:B------:R-:W-:-:S04]  /*0770*/  LEA R14, P2, R18, R22, 0x2 ;  /* 0x00000016120e7211 */ /* 0x000fc800078410ff */
[----:B------:R-:W-:-:S03]  /*0780*/  LEA.HI.X R15, R18, R23, R19, 0x2, P2 ;  /* 0x00000017120f7211 */ /* 0x000fc600010f1413 */
[----:B------:R-:W-:Y:S02]  /*0790*/  IMAD.WIDE.U32 R22, R25, 0x10, R14 ;  /* 0x0000001019167825 */ /* 0x000fe400078e000e */
[----:B------:R-:W2:Y:S04]  /*07a0*/  LDG.E R12, desc[UR6][R14.64+0x40] ;  /* 0x000040060e0c7981 */ /* 0x000ea8000c1e1900 */
[----:B------:R-:W3:Y:S04]  /*07b0*/  LDG.E R13, desc[UR6][R14.64+0x50] ;  /* 0x000050060e0d7981 */ /* 0x000ee8000c1e1900 */
[----:B------:R-:W4:Y:S04]  /*07c0*/  LDG.E R14, desc[UR6][R22.64+0x40] ;  /* 0x00004006160e7981 */ /* 0x000f28000c1e1900 */
[----:B------:R-:W5:Y:S01]  /*07d0*/  LDG.E R15, desc[UR6][R22.64+0x50] ;  /* 0x00005006160f7981 */ /* 0x000f62000c1e1900 */
[----:B------:R-:W-:-:S04]  /*07e0*/  LEA R28, P2, R18, R26, 0x2 ;  /* 0x0000001a121c7211 */ /* 0x000fc800078410ff */
[----:B------:R-:W-:-:S03]  /*07f0*/  LEA.HI.X R29, R18, R27, R19, 0x2, P2 ;  /* 0x0000001b121d7211 */ /* 0x000fc600010f1413 */
[----:B------:R-:W-:Y:S02]  /*0800*/  IMAD.WIDE.U32 R24, R25, 0x10, R28 ;  /* 0x0000001019187825 */ /* 0x000fe400078e001c */
[----:B------:R-:W5:Y:S04]  /*0810*/  LDG.E R22, desc[UR6][R28.64+0x40] ;  /* 0x000040061c167981 */ /* 0x000f68000c1e1900 */
[----:B------:R-:W5:Y:S04]  /*0820*/  LDG.E R23, desc[UR6][R28.64+0x50] ;  /* 0x000050061c177981 */ /* 0x000f68000c1e1900 */
[----:B------:R-:W5:Y:S04]  /*0830*/  LDG.E R18, desc[UR6][R24.64+0x40] ;  /* 0x0000400618127981 */ /* 0x000f68000c1e1900 */
[----:B------:R-:W5:Y:S04]  /*0840*/  LDG.E R19, desc[UR6][R24.64+0x50] ;  /* 0x0000500618137981 */ /* 0x000f68000c1e1900 */
[----:B--2---:R-:W-:Y:S04]  /*0850*/  MOVM.16.MT88 R12, R12 ;  /* 0x000000000c0c723a */ /* 0x004fe80000000000 */
[----:B---3--:R-:W-:Y:S04]  /*0860*/  MOVM.16.MT88 R13, R13 ;  /* 0x000000000d0d723a */ /* 0x008fe80000000000 */
[----:B----4-:R-:W-:Y:S04]  /*0870*/  MOVM.16.MT88 R14, R14 ;  /* 0x000000000e0e723a */ /* 0x010fe80000000000 */
[----:B-----5:R-:W0:Y:S02]  /*0880*/  MOVM.16.MT88 R15, R15 ;  /* 0x000000000f0f723a */ /* 0x020e240000000000 */
[C---:B0-----:R-:W-:Y:S08]  /*0890*/  HMMA.16816.F32 R4, R12.reuse, R22, R4 ;  /* 0x000000160c04723c */ /* 0x041ff00000001804 */
[----:B------:R-:W-:-:S15]  /*08a0*/  HMMA.16816.F32 R8, R12, R18, R8 ;  /* 0x000000120c08723c */ /* 0x000fde0000001808 */
[----:B------:R-:W-:-:S05]  /*08b0*/  NOP ;  /* 0x0000000000007918 */ /* 0x000fca0000000000 */
.L_x_3:
        /* <DEDUP_REMOVED lines=32> */
.L_x_4:
[----:B------:R-:W-:Y:S02]  /*0ac0*/  VIADD R16, R16, 0x40 ;  /* 0x0000004010107836 */ /* 0x000fe40000000000 */
[----:B------:R-:W-:Y:S02]  /*0ad0*/  VIADD R2, R2, 0x40 ;  /* 0x0000004002027836 */ /* 0x000fe40000000000 */
[----:B------:R-:W-:Y:S01]  /*0ae0*/  VIADD R3, R3, 0x40 ;  /* 0x0000004003037836 */ /* 0x000fe20000000000 */
[----:B------:R-:W-:Y:S06]  /*0af0*/  @P1 BRA `(.L_x_5) ;  /* 0xfffffff400e41947 */ /* 0x000fec000383ffff */
[----:B------:R-:W-:Y:S05]  /*0b00*/  BSYNC.RECONVERGENT B0 ;  /* 0x0000000000007941 */ /* 0x000fea0003800200 */
.L_x_1:
[----:B------:R-:W-:Y:S01]  /*0b10*/  UISETP.NE.AND UP0, UPT, UR5, URZ, UPT ;  /* 0x000000ff0500728c */ /* 0x000fe2000bf05270 */
[----:B------:R-:W-:Y:S08]  /*0b20*/  BSSY.RECONVERGENT B0, `(.L_x_0) ;  /* 0x0000030000007945 */ /* 0x000ff00003800200 */
[----:B------:R-:W-:Y:S05]  /*0b30*/  BRA.U !UP0, `(.L_x_6) ;  /* 0x0000000108b87547 */ /* 0x000fea000b800000 */
[----:B------:R-:W0:Y:S01]  /*0b40*/  LDCU UR8, c[0x0][0x398] ;  /* 0x00007300ff0877ac */ /* 0x000e220008000800 */
[----:B------:R-:W-:Y:S01]  /*0b50*/  SHF.L.U32 R0, R21, 0x4, RZ ;  /* 0x0000000415007819 */ /* 0x000fe200000006ff */
[----:B------:R-:W-:Y:S01]  /*0b60*/  IMAD.IADD R17, R17, 0x1, R16 ;  /* 0x0000000111117824 */ /* 0x000fe200078e0210 */
[----:B------:R-:W-:-:S03]  /*0b70*/  UIADD3 UR4, UPT, UPT, -UR5, URZ, URZ ;  /* 0x000000ff05047290 */ /* 0x000fc6000fffe1ff */
[----:B0-----:R-:W-:-:S03]  /*0b80*/  IMAD R3, R0, UR8, RZ ;  /* 0x0000000800037c24 */ /* 0x001fc6000f8e02ff */
[----:B------:R-:W-:Y:S02]  /*0b90*/  IMAD.U32 R0, RZ, RZ, UR4 ;  /* 0x00000004ff007e24 */ /* 0x000fe4000f8e00ff */
[----:B------:R-:W-:-:S07]  /*0ba0*/  IMAD.IADD R16, R3, 0x1, R16 ;  /* 0x0000000103107824 */ /* 0x000fce00078e0210 */
.L_x_8:
[----:B------:R-:W-:-:S05]  /*0bb0*/  VIADD R0, R0, 0x1 ;  /* 0x0000000100007836 */ /* 0x000fca0000000000 */
[----:B------:R-:W-:Y:S01]  /*0bc0*/  ISETP.NE.AND P1, PT, R0, RZ, PT ;  /* 0x000000ff0000720c */ /* 0x000fe20003f25270 */
[----:B------:R-:W-:-:S12]  /*0bd0*/  @P0 BRA `(.L_x_7) ;  /* 0x0000000000840947 */ /* 0x000fd80003800000 */
[----:B------:R-:W0:Y:S01]  /*0be0*/  S2R R2, SR_LANEID ;  /* 0x0000000000027919 */ /* 0x000e220000000000 */
[----:B------:R-:W1:Y:S01]  /*0bf0*/  LDC R23, c[0x0][0x398] ;  /* 0x0000e600ff177b82 */ /* 0x000e620000000800 */
[----:B------:R-:W-:-:S07]  /*0c00*/  MOV R3, RZ ;  /* 0x000000ff00037202 */ /* 0x000fce0000000f00 */
[----:B------:R-:W2:Y:S08]  /*0c10*/  LDC.64 R12, c[0x0][0x380] ;  /* 0x0000e000ff0c7b82 */ /* 0x000eb00000000a00 */
[----:B------:R-:W3:Y:S01]  /*0c20*/  LDC.64 R18, c[0x0][0x388] ;  /* 0x0000e200ff127b82 */ /* 0x000ee20000000a00 */
        /* <DEDUP_REMOVED lines=9> */
[----:B------:R-:W4:Y:S04]  /*0cc0*/  LDG.E R13, desc[UR6][R28.64+0x10] ;  /* 0x000010061c0d7981 */ /* 0x000f28000c1e1900 */
[----:B------:R-:W5:Y:S04]  /*0cd0*/  LDG.E R14, desc[UR6][R26.64] ;  /* 0x000000061a0e7981 */ /* 0x000f68000c1e1900 */
[----:B------:R-:W5:Y:S01]  /*0ce0*/  LDG.E R15, desc[UR6][R26.64+0x10] ;  /* 0x000010061a0f7981 */ /* 0x000f62000c1e1900 */
[----:B---3--:R-:W-:-:S03]  /*0cf0*/  IMAD.WIDE.U32 R18, R17, 0x2, R18 ;  /* 0x0000000211127825 */ /* 0x008fc600078e0012 */
[----:B------:R-:W-:-:S04]  /*0d00*/  LEA R24, P2, R2, R18, 0x2 ;  /* 0x0000001202187211 */ /* 0x000fc800078410ff */
[----:B------:R-:W-:-:S03]  /*0d10*/  LEA.HI.X R25, R2, R19, R3, 0x2, P2 ;  /* 0x0000001302197211 */ /* 0x000fc600010f1403 */
[----:B------:R-:W-:Y:S02]  /*0d20*/  IMAD.WIDE.U32 R22, R23, 0x10, R24 ;  /* 0x0000001017167825 */ /* 0x000fe400078e0018 */
[----:B------:R-:W3:Y:S04]  /*0d30*/  LDG.E R2, desc[UR6][R24.64] ;  /* 0x0000000618027981 */ /* 0x000ee8000c1e1900 */
[----:B------:R-:W3:Y:S04]  /*0d40*/  LDG.E R3, desc[UR6][R24.64+0x10] ;  /* 0x0000100618037981 */ /* 0x000ee8000c1e1900 */
[----:B------:R-:W3:Y:S04]  /*0d50*/  LDG.E R18, desc[UR6][R22.64] ;  /* 0x0000000616127981 */ /* 0x000ee8000c1e1900 */
[----:B------:R-:W3:Y:S01]  /*0d60*/  LDG.E R19, desc[UR6][R22.64+0x10] ;  /* 0x0000100616137981 */ /* 0x000ee2000c1e1900 */
[----:B------:R-:W-:Y:S05]  /*0d70*/  WARPSYNC.ALL ;  /* 0x0000000000007948 */ /* 0x000fea0003800000 */
[----:B--2---:R-:W-:Y:S04]  /*0d80*/  MOVM.16.MT88 R12, R12 ;  /* 0x000000000c0c723a */ /* 0x004fe80000000000 */
[----:B----4-:R-:W-:Y:S04]  /*0d90*/  MOVM.16.MT88 R13, R13 ;  /* 0x000000000d0d723a */ /* 0x010fe80000000000 */
[----:B-----5:R-:W-:Y:S04]  /*0da0*/  MOVM.16.MT88 R14, R14 ;  /* 0x000000000e0e723a */ /* 0x020fe80000000000 */
[----:B------:R-:W3:Y:S02]  /*0db0*/  MOVM.16.MT88 R15, R15 ;  /* 0x000000000f0f723a */ /* 0x000ee40000000000 */
[C---:B---3--:R-:W-:Y:S08]  /*0dc0*/  HMMA.16816.F32 R4, R12.reuse, R2, R4 ;  /* 0x000000020c04723c */ /* 0x048ff00000001804 */
[----:B------:R-:W-:-:S15]  /*0dd0*/  HMMA.16816.F32 R8, R12, R18, R8 ;  /* 0x000000120c08723c */ /* 0x000fde0000001808 */
[----:B------:R-:W-:-:S05]  /*0de0*/  NOP ;  /* 0x0000000000007918 */ /* 0x000fca0000000000 */
.L_x_7:
[----:B------:R-:W-:Y:S02]  /*0df0*/  VIADD R17, R17, 0x10 ;  /* 0x0000001011117836 */ /* 0x000fe40000000000 */
[----:B------:R-:W-:Y:S01]  /*0e00*/  VIADD R16, R16, 0x10 ;  /* 0x0000001010107836 */ /* 0x000fe20000000000 */
[----:B------:R-:W-:Y:S06]  /*0e10*/  @P1 BRA `(.L_x_8) ;  /* 0xfffffffc00641947 */ /* 0x000fec000383ffff */
.L_x_6:
[----:B------:R-:W-:Y:S05]  /*0e20*/  BSYNC.RECONVERGENT B0 ;  /* 0x0000000000007941 */ /* 0x000fea0003800200 */
.L_x_0:
[----:B------:R-:W0:Y:S01]  /*0e30*/  LDC R2, c[0x0][0x398] ;  /* 0x0000e600ff027b82 */ /* 0x000e220000000800 */
[----:B------:R-:W-:Y:S01]  /*0e40*/  IMAD.SHL.U32 R20, R20, 0x10, RZ ;  /* 0x0000001014147824 */ /* 0x000fe200078e00ff */
[----:B------:R-:W-:-:S04]  /*0e50*/  SHF.L.U32 R21, R21, 0x4, RZ ;  /* 0x0000000415157819 */ /* 0x000fc800000006ff */
[----:B------:R-:W-:-:S04]  /*0e60*/  VIMNMX R0, PT, PT, R21, R20, !PT ;  /* 0x0000001415007248 */ /* 0x000fc80007fe0100 */
[----:B0-----:R-:W-:-:S13]  /*0e70*/  ISETP.GE.AND P0, PT, R0, R2, PT ;  /* 0x000000020000720c */ /* 0x001fda0003f06270 */
[----:B------:R-:W-:Y:S05]  /*0e80*/  @P0 EXIT ;  /* 0x000000000000094d */ /* 0x000fea0003800000 */
[----:B------:R-:W0:Y:S01]  /*0e90*/  S2R R3, SR_LANEID ;  /* 0x0000000000037919 */ /* 0x000e220000000000 */
[----:B------:R-:W1:Y:S01]  /*0ea0*/  LDCU.64 UR8, c[0x0][0x390] ;  /* 0x00007200ff0877ac */ /* 0x000e620008000a00 */
[----:B------:R-:W-:Y:S01]  /*0eb0*/  IMAD R21, R21, R2, RZ ;  /* 0x0000000215157224 */ /* 0x000fe200078e02ff */
[----:B------:R-:W-:-:S04]  /*0ec0*/  SHF.R.U32.HI R19, RZ, 0x1, R2 ;  /* 0x00000001ff137819 */ /* 0x000fc80000011602 */
[----:B------:R-:W-:-:S05]  /*0ed0*/  IADD3 R0, P0, PT, R21, R20, RZ ;  /* 0x0000001415007210 */ /* 0x000fca0007f1e0ff */
[----:B------:R-:W-:Y:S01]  /*0ee0*/  IMAD.X R17, RZ, RZ, RZ, P0 ;  /* 0x000000ffff117224 */ /* 0x000fe200000e06ff */
[----:B-1----:R-:W-:Y:S02]  /*0ef0*/  LEA R15, P0, R0, UR8, 0x2 ;  /* 0x00000008000f7c11 */ /* 0x002fe4000f8010ff */
[----:B0-----:R-:W-:Y:S02]  /*0f00*/  LOP3.LUT R2, R3, 0x3, RZ, 0xc0, !PT ;  /* 0x0000000303027812 */ /* 0x001fe400078ec0ff */
[----:B------:R-:W-:Y:S01]  /*0f10*/  SHF.R.U32.HI R13, RZ, 0x2, R3 ;  /* 0x00000002ff0d7819 */ /* 0x000fe20000011603 */
[----:B------:R-:W-:-:S04]  /*0f20*/  IMAD.MOV.U32 R3, RZ, RZ, RZ ;  /* 0x000000ffff037224 */ /* 0x000fc800078e00ff */
[----:B------:R-:W-:Y:S01]  /*0f30*/  IMAD.WIDE.U32 R12, R13, R19, R2 ;  /* 0x000000130d0c7225 */ /* 0x000fe200078e0002 */
[----:B------:R-:W-:Y:S02]  /*0f40*/  LEA.HI.X R3, R0, UR9, R17, 0x2, P0 ;  /* 0x0000000900037c11 */ /* 0x000fe400080f1411 */
[----:B------:R-:W-:-:S04]  /*0f50*/  LEA R2, P0, R12, R15, 0x3 ;  /* 0x0000000f0c027211 */ /* 0x000fc800078018ff */
[----:B------:R-:W-:-:S03]  /*0f60*/  LEA.HI.X R3, R12, R3, R13, 0x3, P0 ;  /* 0x000000030c037211 */ /* 0x000fc600000f1c0d */
[----:B------:R-:W-:Y:S02]  /*0f70*/  IMAD.WIDE.U32 R12, R19, 0x40, R2 ;  /* 0x00000040130c7825 */ /* 0x000fe400078e0002 */
[----:B------:R-:W2:Y:S04]  /*0f80*/  LDG.E.64 R14, desc[UR6][R2.64] ;  /* 0x00000006020e7981 */ /* 0x000ea8000c1e1b00 */
[----:B------:R-:W3:Y:S04]  /*0f90*/  LDG.E.64 R16, desc[UR6][R12.64] ;  /* 0x000000060c107981 */ /* 0x000ee8000c1e1b00 */
[----:B------:R-:W4:Y:S04]  /*0fa0*/  LDG.E.64 R18, desc[UR6][R2.64+0x20] ;  /* 0x0000200602127981 */ /* 0x000f28000c1e1b00 */
[----:B------:R-:W5:Y:S01]  /*0fb0*/  LDG.E.64 R20, desc[UR6][R12.64+0x20] ;  /* 0x000020060c147981 */ /* 0x000f62000c1e1b00 */
[----:B------:R-:W-:Y:S05]  /*0fc0*/  WARPSYNC.ALL ;  /* 0x0000000000007948 */ /* 0x000fea0003800000 */
[----:B--2---:R-:W-:Y:S01]  /*0fd0*/  FADD R14, R14, R4 ;  /* 0x000000040e0e7221 */ /* 0x004fe20000000000 */
[----:B------:R-:W-:Y:S01]  /*0fe0*/  FADD R15, R15, R5 ;  /* 0x000000050f0f7221 */ /* 0x000fe20000000000 */
[----:B---3--:R-:W-:Y:S01]  /*0ff0*/  FADD R16, R16, R6 ;  /* 0x0000000610107221 */ /* 0x008fe20000000000 */
[----:B------:R-:W-:Y:S01]  /*1000*/  FADD R17, R17, R7 ;  /* 0x0000000711117221 */ /* 0x000fe20000000000 */
[----:B----4-:R-:W-:Y:S01]  /*1010*/  FADD R18, R18, R8 ;  /* 0x0000000812127221 */ /* 0x010fe20000000000 */
[----:B------:R-:W-:Y:S01]  /*1020*/  FADD R19, R19, R9 ;  /* 0x0000000913137221 */ /* 0x000fe20000000000 */
[----:B------:R-:W-:Y:S01]  /*1030*/  STG.E.64 desc[UR6][R2.64], R14 ;  /* 0x0000000e02007986 */ /* 0x000fe2000c101b06 */
[----:B-----5:R-:W-:Y:S01]  /*1040*/  FADD R20, R20, R10 ;  /* 0x0000000a14147221 */ /* 0x020fe20000000000 */
[----:B------:R-:W-:-:S02]  /*1050*/  FADD R21, R21, R11 ;  /* 0x0000000b15157221 */ /* 0x000fc40000000000 */
[----:B------:R-:W-:Y:S04]  /*1060*/  STG.E.64 desc[UR6][R12.64], R16 ;  /* 0x000000100c007986 */ /* 0x000fe8000c101b06 */
[----:B------:R-:W-:Y:S04]  /*1070*/  STG.E.64 desc[UR6][R2.64+0x20], R18 ;  /* 0x0000201202007986 */ /* 0x000fe8000c101b06 */
[----:B------:R-:W-:Y:S01]  /*1080*/  STG.E.64 desc[UR6][R12.64+0x20], R20 ;  /* 0x000020140c007986 */ /* 0x000fe2000c101b06 */
[----:B------:R-:W-:Y:S05]  /*1090*/  EXIT ;  /* 0x000000000000794d */ /* 0x000fea0003800000 */
.L_x_9:
[----:B------:R-:W-:-:S00]  /*10a0*/  BRA `(.L_x_9) ;  /* 0xfffffffc00fc7947 */ /* 0x000fc0000383ffff */
[----:B------:R-:W-:-:S00]  /*10b0*/  NOP ;  /* 0x0000000000007918 */ /* 0x000fc00000000000 */
        /* <DEDUP_REMOVED lines=12> */
.L_x_10:


//--------------------- .nv.shared.reserved.0     --------------------------
	.section	.nv.shared.reserved.0,"aw",@nobits
	.weak		__nv_reservedSMEM_offset_0_alias
	.size		__nv_reservedSMEM_offset_0_alias, 0, 64
	.other		__nv_reservedSMEM_offset_0_alias,@"STO_CUDA_RESERVED_SHARED STV_DEFAULT"
__nv_reservedSMEM_offset_0_alias:
	.zero		0
	.zero		64


//--------------------- .nv.constant0._Z17WMMAF16TensorCoreP6__halfS0_Pfi --------------------------
	.section	.nv.constant0._Z17WMMAF16TensorCoreP6__halfS0_Pfi,"a",@progbits
	.sectionflags	@""
	.align	4
.nv.constant0._Z17WMMAF16TensorCoreP6__halfS0_Pfi:
	.zero		924


//--------------------- SYMBOLS --------------------------

	.type		.nv.reservedSmem.offset0,@object
	.size		.nv.reservedSmem.offset0,0x4
